	.headerflags	@"EF_CUDA_TEXMODE_UNIFIED EF_CUDA_64BIT_ADDRESS EF_CUDA_ACCELERATORS EF_CUDA_SM90 EF_CUDA_VIRTUAL_SM(EF_CUDA_SM90)"
	.elftype	@"ET_EXEC"


//--------------------- .nv.info                  --------------------------
	.section	.nv.info,"",@"SHT_CUDA_INFO"
	.align	4


	//----- nvinfo : EIATTR_REGCOUNT
	.align		4
        /*0000*/ 	.byte	0x04, 0x2f
        /*0002*/ 	.short	(.L_3 - .L_2)
	.align		4
.L_2:
        /*0004*/ 	.word	index@(triton_poi_fused__native_batch_norm_legit_no_training_cat_relu_76)
        /*0008*/ 	.word	0x0000001c


	//----- nvinfo : EIATTR_MIN_STACK_SIZE
	.align		4
.L_3:
        /*000c*/ 	.byte	0x04, 0x12
        /*000e*/ 	.short	(.L_5 - .L_4)
	.align		4
.L_4:
        /*0010*/ 	.word	index@(triton_poi_fused__native_batch_norm_legit_no_training_cat_relu_76)
        /*0014*/ 	.word	0x00000000


	//----- nvinfo : EIATTR_FRAME_SIZE
	.align		4
.L_5:
        /*0018*/ 	.byte	0x04, 0x11
        /*001a*/ 	.short	(.L_7 - .L_6)
	.align		4
.L_6:
        /*001c*/ 	.word	index@(triton_poi_fused__native_batch_norm_legit_no_training_cat_relu_76)
        /*0020*/ 	.word	0x00000000


	//----- nvinfo : EIATTR_MIN_STACK_SIZE
	.align		4
.L_7:
        /*0024*/ 	.byte	0x04, 0x12
        /*0026*/ 	.short	(.L_9 - .L_8)
	.align		4
.L_8:
        /*0028*/ 	.word	index@(triton_poi_fused__native_batch_norm_legit_no_training_cat_relu_76)
        /*002c*/ 	.word	0x00000000
.L_9:


//--------------------- .nv.info.triton_poi_fused__native_batch_norm_legit_no_training_cat_relu_76 --------------------------
	.section	.nv.info.triton_poi_fused__native_batch_norm_legit_no_training_cat_relu_76,"",@"SHT_CUDA_INFO"
	.sectionflags	@""
	.align	4


	//----- nvinfo : EIATTR_CUDA_API_VERSION
	.align		4
        /*0000*/ 	.byte	0x04, 0x37
        /*0002*/ 	.short	(.L_11 - .L_10)
.L_10:
        /*0004*/ 	.word	0x0000007c


	//----- nvinfo : EIATTR_KPARAM_INFO
	.align		4
.L_11:
        /*0008*/ 	.byte	0x04, 0x17
        /*000a*/ 	.short	(.L_13 - .L_12)
.L_12:
        /*000c*/ 	.word	0x00000000
        /*0010*/ 	.short	0x000a
        /*0012*/ 	.short	0x0050
        /*0014*/ 	.byte	0x00, 0xf0, 0x11, 0x00


	//----- nvinfo : EIATTR_KPARAM_INFO
	.align		4
.L_13:
        /*0018*/ 	.byte	0x04, 0x17
        /*001a*/ 	.short	(.L_15 - .L_14)
.L_14:
        /*001c*/ 	.word	0x00000000
        /*0020*/ 	.short	0x0009
        /*0022*/ 	.short	0x0048
        /*0024*/ 	.byte	0x00, 0xf4, 0x21, 0x00


	//----- nvinfo : EIATTR_KPARAM_INFO
	.align		4
.L_15:
        /*0028*/ 	.byte	0x04, 0x17
        /*002a*/ 	.short	(.L_17 - .L_16)
.L_16:
        /*002c*/ 	.word	0x00000000
        /*0030*/ 	.short	0x0008
        /*0032*/ 	.short	0x0040
        /*0034*/ 	.byte	0x00, 0xf4, 0x21, 0x00


	//----- nvinfo : EIATTR_KPARAM_INFO
	.align		4
.L_17:
        /*0038*/ 	.byte	0x04, 0x17
        /*003a*/ 	.short	(.L_19 - .L_18)
.L_18:
        /*003c*/ 	.word	0x00000000
        /*0040*/ 	.short	0x0007
        /*0042*/ 	.short	0x0038
        /*0044*/ 	.byte	0x00, 0xf4, 0x21, 0x00


	//----- nvinfo : EIATTR_KPARAM_INFO
	.align		4
.L_19:
        /*0048*/ 	.byte	0x04, 0x17
        /*004a*/ 	.short	(.L_21 - .L_20)
.L_20:
        /*004c*/ 	.word	0x00000000
        /*0050*/ 	.short	0x0006
        /*0052*/ 	.short	0x0030
        /*0054*/ 	.byte	0x00, 0xf4, 0x21, 0x00


	//----- nvinfo : EIATTR_KPARAM_INFO
	.align		4
.L_21:
        /*0058*/ 	.byte	0x04, 0x17
        /*005a*/ 	.short	(.L_23 - .L_22)
.L_22:
        /*005c*/ 	.word	0x00000000
        /*0060*/ 	.short	0x0005
        /*0062*/ 	.short	0x0028
        /*0064*/ 	.byte	0x00, 0xf4, 0x21, 0x00


	//----- nvinfo : EIATTR_KPARAM_INFO
	.align		4
.L_23:
        /*0068*/ 	.byte	0x04, 0x17
        /*006a*/ 	.short	(.L_25 - .L_24)
.L_24:
        /*006c*/ 	.word	0x00000000
        /*0070*/ 	.short	0x0004
        /*0072*/ 	.short	0x0020
        /*0074*/ 	.byte	0x00, 0xf4, 0x21, 0x00


	//----- nvinfo : EIATTR_KPARAM_INFO
	.align		4
.L_25:
        /*0078*/ 	.byte	0x04, 0x17
        /*007a*/ 	.short	(.L_27 - .L_26)
.L_26:
        /*007c*/ 	.word	0x00000000
        /*0080*/ 	.short	0x0003
        /*0082*/ 	.short	0x0018
        /*0084*/ 	.byte	0x00, 0xf4, 0x21, 0x00


	//----- nvinfo : EIATTR_KPARAM_INFO
	.align		4
.L_27:
        /*0088*/ 	.byte	0x04, 0x17
        /*008a*/ 	.short	(.L_29 - .L_28)
.L_28:
        /*008c*/ 	.word	0x00000000
        /*0090*/ 	.short	0x0002
        /*0092*/ 	.short	0x0010
        /*0094*/ 	.byte	0x00, 0xf4, 0x21, 0x00


	//----- nvinfo : EIATTR_KPARAM_INFO
	.align		4
.L_29:
        /*0098*/ 	.byte	0x04, 0x17
        /*009a*/ 	.short	(.L_31 - .L_30)
.L_30:
        /*009c*/ 	.word	0x00000000
        /*00a0*/ 	.short	0x0001
        /*00a2*/ 	.short	0x0008
        /*00a4*/ 	.byte	0x00, 0xf4, 0x21, 0x00


	//----- nvinfo : EIATTR_KPARAM_INFO
	.align		4
.L_31:
        /*00a8*/ 	.byte	0x04, 0x17
        /*00aa*/ 	.short	(.L_33 - .L_32)
.L_32:
        /*00ac*/ 	.word	0x00000000
        /*00b0*/ 	.short	0x0000
        /*00b2*/ 	.short	0x0000
        /*00b4*/ 	.byte	0x00, 0xf4, 0x21, 0x00


	//----- nvinfo : EIATTR_SPARSE_MMA_MASK
	.align		4
.L_33:
        /*00b8*/ 	.byte	0x03, 0x50
        /*00ba*/ 	.short	0x0000


	//----- nvinfo : EIATTR_MAXREG_COUNT
	.align		4
        /*00bc*/ 	.byte	0x03, 0x1b
        /*00be*/ 	.short	0x00ff


	//----- nvinfo : EIATTR_EXIT_INSTR_OFFSETS
	.align		4
        /*00c0*/ 	.byte	0x04, 0x1c
        /*00c2*/ 	.short	(.L_35 - .L_34)


	//   ....[0]....
.L_34:
        /*00c4*/ 	.word	0x000007a0


	//   ....[1]....
        /*00c8*/ 	.word	0x000007c0


	//----- nvinfo : EIATTR_REQNTID
	.align		4
.L_35:
        /*00cc*/ 	.byte	0x04, 0x10
        /*00ce*/ 	.short	(.L_37 - .L_36)
.L_36:
        /*00d0*/ 	.word	0x00000080
        /*00d4*/ 	.word	0x00000001
        /*00d8*/ 	.word	0x00000001


	//----- nvinfo : EIATTR_CBANK_PARAM_SIZE
	.align		4
.L_37:
        /*00dc*/ 	.byte	0x03, 0x19
        /*00de*/ 	.short	0x0054


	//----- nvinfo : EIATTR_PARAM_CBANK
	.align		4
        /*00e0*/ 	.byte	0x04, 0x0a
        /*00e2*/ 	.short	(.L_39 - .L_38)
	.align		4
.L_38:
        /*00e4*/ 	.word	index@(.nv.constant0.triton_poi_fused__native_batch_norm_legit_no_training_cat_relu_76)
        /*00e8*/ 	.short	0x0210
        /*00ea*/ 	.short	0x0054


	//----- nvinfo : EIATTR_SW_WAR
	.align		4
.L_39:
        /*00ec*/ 	.byte	0x04, 0x36
        /*00ee*/ 	.short	(.L_41 - .L_40)
.L_40:
        /*00f0*/ 	.word	0x00000008
.L_41:


//--------------------- .nv.callgraph             --------------------------
	.section	.nv.callgraph,"",@"SHT_CUDA_CALLGRAPH"
	.align	4
	.sectionentsize	8
	.align		4
        /*0000*/ 	.word	0x00000000
	.align		4
        /*0004*/ 	.word	0xffffffff
	.align		4
        /*0008*/ 	.word	0x00000000
	.align		4
        /*000c*/ 	.word	0xfffffffe
	.align		4
        /*0010*/ 	.word	0x00000000
	.align		4
        /*0014*/ 	.word	0xfffffffd
	.align		4
        /*0018*/ 	.word	0x00000000
	.align		4
        /*001c*/ 	.word	0xfffffffc


//--------------------- .nv.constant4             --------------------------
	.section	.nv.constant4,"a",@progbits
	.align	8
	.align		8
.nv.constant4:
        /*0000*/ 	.dword	_$_str
	.align		8
        /*0008*/ 	.dword	_$_str_$_2


//--------------------- .text.triton_poi_fused__native_batch_norm_legit_no_training_cat_relu_76 --------------------------
	.section	.text.triton_poi_fused__native_batch_norm_legit_no_training_cat_relu_76,"ax",@progbits
	.align	128
        .global         triton_poi_fused__native_batch_norm_legit_no_training_cat_relu_76
        .type           triton_poi_fused__native_batch_norm_legit_no_training_cat_relu_76,@function
        .size           triton_poi_fused__native_batch_norm_legit_no_training_cat_relu_76,(.L_x_1 - triton_poi_fused__native_batch_norm_legit_no_training_cat_relu_76)
        .other          triton_poi_fused__native_batch_norm_legit_no_training_cat_relu_76,@"STO_CUDA_ENTRY STV_DEFAULT"
triton_poi_fused__native_batch_norm_legit_no_training_cat_relu_76:
.text.triton_poi_fused__native_batch_norm_legit_no_training_cat_relu_76:
[----:B------:R-:W0:Y:S01]  /*0000*/  LDC R1, c[0x0][0x28] ;  /* 0x00000a00ff017b82 */ /* 0x000e220000000800 */
[----:B------:R-:W1:Y:S01]  /*0010*/  S2R R0, SR_TID.X ;  /* 0x0000000000007919 */ /* 0x000e620000002100 */
[----:B------:R-:W-:Y:S01]  /*0020*/  ULDC.64 UR4, c[0x0][0x220] ;  /* 0x0000880000047ab9 */ /* 0x000fe20000000a00 */
[----:B------:R-:W-:Y:S01]  /*0030*/  CS2R R16, SRZ ;  /* 0x0000000000107805 */ /* 0x000fe2000001ff00 */
[----:B------:R-:W2:Y:S01]  /*0040*/  S2R R3, SR_CTAID.X ;  /* 0x0000000000037919 */ /* 0x000ea20000002500 */
[----:B------:R-:W-:Y:S01]  /*0050*/  CS2R R14, SRZ ;  /* 0x00000000000e7805 */ /* 0x000fe2000001ff00 */
[----:B------:R-:W-:Y:S02]  /*0060*/  ULDC.64 UR6, c[0x0][0x228] ;  /* 0x00008a0000067ab9 */ /* 0x000fe40000000a00 */
[----:B------:R-:W3:Y:S01]  /*0070*/  LDC.64 R12, c[0x0][0x230] ;  /* 0x00008c00ff0c7b82 */ /* 0x000ee20000000a00 */
[----:B-1----:R-:W-:-:S05]  /*0080*/  IMAD.SHL.U32 R0, R0, 0x2, RZ ;  /* 0x0000000200007824 */ /* 0x002fca00078e00ff */
[----:B------:R-:W-:-:S05]  /*0090*/  LOP3.LUT R0, R0, 0xfe, RZ, 0xc0, !PT ;  /* 0x000000fe00007812 */ /* 0x000fca00078ec0ff */
[----:B--2---:R-:W-:-:S04]  /*00a0*/  IMAD R0, R3, 0x100, R0 ;  /* 0x0000010003007824 */ /* 0x004fc800078e0200 */
[----:B------:R-:W-:Y:S01]  /*00b0*/  IMAD.HI R19, R0, 0x6bca1af3, RZ ;  /* 0x6bca1af300137827 */ /* 0x000fe200078e02ff */
[----:B------:R-:W-:-:S04]  /*00c0*/  SHF.R.S32.HI R3, RZ, 0x1f, R0 ;  /* 0x0000001fff037819 */ /* 0x000fc80000011400 */
[----:B------:R-:W-:Y:S02]  /*00d0*/  LEA.HI R3, R3, R0, RZ, 0x2 ;  /* 0x0000000003037211 */ /* 0x000fe400078f10ff */
[----:B------:R-:W-:Y:S02]  /*00e0*/  SHF.R.U32.HI R4, RZ, 0x1f, R19 ;  /* 0x0000001fff047819 */ /* 0x000fe40000011613 */
[----:B------:R-:W-:Y:S02]  /*00f0*/  SHF.R.S32.HI R21, RZ, 0x2, R3 ;  /* 0x00000002ff157819 */ /* 0x000fe40000011403 */
[----:B------:R-:W-:Y:S02]  /*0100*/  LOP3.LUT R3, R3, 0xfffffffc, RZ, 0xc0, !PT ;  /* 0xfffffffc03037812 */ /* 0x000fe400078ec0ff */
[----:B------:R-:W-:Y:S01]  /*0110*/  LEA.HI.SX32 R19, R19, R4, 0x16 ;  /* 0x0000000413137211 */ /* 0x000fe200078fb2ff */
[----:B------:R-:W-:-:S04]  /*0120*/  IMAD.HI R2, R21, 0x6bca1af3, RZ ;  /* 0x6bca1af315027827 */ /* 0x000fc800078e02ff */
[----:B------:R-:W-:Y:S01]  /*0130*/  IMAD.IADD R4, R0, 0x1, -R3 ;  /* 0x0000000100047824 */ /* 0x000fe200078e0a03 */
[----:B------:R-:W-:-:S03]  /*0140*/  SHF.R.U32.HI R5, RZ, 0x1f, R2 ;  /* 0x0000001fff057819 */ /* 0x000fc60000011602 */
[----:B------:R-:W-:Y:S01]  /*0150*/  IMAD R3, R19, 0x80, R4 ;  /* 0x0000008013037824 */ /* 0x000fe200078e0204 */
[----:B------:R-:W-:-:S04]  /*0160*/  LEA.HI.SX32 R2, R2, R5, 0x18 ;  /* 0x0000000502027211 */ /* 0x000fc800078fc2ff */
[----:B------:R-:W-:Y:S01]  /*0170*/  SHF.R.S32.HI R5, RZ, 0x1f, R3 ;  /* 0x0000001fff057819 */ /* 0x000fe20000011403 */
[----:B------:R-:W-:-:S04]  /*0180*/  IMAD R21, R2, -0x260, R21 ;  /* 0xfffffda002157824 */ /* 0x000fc800078e0215 */
[C---:B------:R-:W-:Y:S01]  /*0190*/  IMAD.SHL.U32 R2, R21.reuse, 0x4, RZ ;  /* 0x0000000415027824 */ /* 0x040fe200078e00ff */
[----:B------:R-:W-:-:S04]  /*01a0*/  LOP3.LUT R6, R21, 0xffffffe0, RZ, 0xc0, !PT ;  /* 0xffffffe015067812 */ /* 0x000fc800078ec0ff */
[----:B------:R-:W-:Y:S02]  /*01b0*/  IADD3 R3, P0, R2, R3, RZ ;  /* 0x0000000302037210 */ /* 0x000fe40007f1e0ff */
[----:B------:R-:W-:Y:S02]  /*01c0*/  ISETP.NE.AND P5, PT, R6, 0x220, PT ;  /* 0x000002200600780c */ /* 0x000fe40003fa5270 */
[----:B------:R-:W-:Y:S01]  /*01d0*/  LEA.HI.X.SX32 R10, R2, R5, 0x1, P0 ;  /* 0x00000005020a7211 */ /* 0x000fe200000f0eff */
[C---:B------:R-:W-:Y:S01]  /*01e0*/  IMAD.SHL.U32 R22, R3.reuse, 0x4, RZ ;  /* 0x0000000403167824 */ /* 0x040fe200078e00ff */
[----:B------:R-:W-:Y:S02]  /*01f0*/  ISETP.LT.AND P4, PT, R0, 0x2600, !P5 ;  /* 0x000026000000780c */ /* 0x000fe40006f81270 */
[----:B------:R-:W-:Y:S02]  /*0200*/  SHF.L.U64.HI R10, R3, 0x2, R10 ;  /* 0x00000002030a7819 */ /* 0x000fe4000001020a */
[----:B------:R-:W-:Y:S01]  /*0210*/  IADD3 R4, P0, R22, UR4, RZ ;  /* 0x0000000416047c10 */ /* 0x000fe2000ff1e0ff */
[----:B------:R-:W1:Y:S03]  /*0220*/  LDC.64 R2, c[0x0][0x238] ;  /* 0x00008e00ff027b82 */ /* 0x000e660000000a00 */
[----:B------:R-:W-:Y:S01]  /*0230*/  IADD3.X R5, R10, UR5, RZ, P0, !PT ;  /* 0x000000050a057c10 */ /* 0x000fe200087fe4ff */
[----:B------:R-:W-:-:S04]  /*0240*/  ULDC.64 UR4, c[0x0][0x208] ;  /* 0x0000820000047ab9 */ /* 0x000fc80000000a00 */
[----:B------:R2:W4:Y:S01]  /*0250*/  @P4 LDG.E.64 R16, desc[UR4][R4.64+-0x2200] ;  /* 0xffde000404104981 */ /* 0x000522000c1e1b00 */
[----:B------:R-:W-:Y:S01]  /*0260*/  ISETP.GE.AND P0, PT, R0, 0x2600, PT ;  /* 0x000026000000780c */ /* 0x000fe20003f06270 */
[----:B-1----:R-:W-:-:S12]  /*0270*/  IMAD.WIDE R2, R21, 0x4, R2 ;  /* 0x0000000415027825 */ /* 0x002fd800078e0202 */
[----:B------:R-:W5:Y:S01]  /*0280*/  @!P0 LDG.E.EL R15, desc[UR4][R2.64] ;  /* 0x00000004020f8981 */ /* 0x000f62000c2e1900 */
[----:B------:R-:W-:Y:S02]  /*0290*/  ISETP.GT.AND P6, PT, R21, 0x23f, !P0 ;  /* 0x0000023f1500780c */ /* 0x000fe400047c4270 */
[----:B------:R-:W-:Y:S01]  /*02a0*/  IADD3 R8, P2, R22, UR6, RZ ;  /* 0x0000000616087c10 */ /* 0x000fe2000ff5e0ff */
[----:B------:R1:W5:Y:S01]  /*02b0*/  @!P0 LDG.E.EL R14, desc[UR4][R2.64] ;  /* 0x00000004020e8981 */ /* 0x000362000c2e1900 */
[----:B------:R-:W-:Y:S02]  /*02c0*/  ISETP.NE.AND P1, PT, R6, 0x200, PT ;  /* 0x000002000600780c */ /* 0x000fe40003f25270 */
[----:B------:R-:W-:Y:S02]  /*02d0*/  CS2R R6, SRZ ;  /* 0x0000000000067805 */ /* 0x000fe4000001ff00 */
[----:B------:R-:W-:Y:S01]  /*02e0*/  IADD3.X R9, R10, UR7, RZ, P2, !PT ;  /* 0x000000070a097c10 */ /* 0x000fe200097fe4ff */
[----:B------:R-:W-:Y:S01]  /*02f0*/  ULDC.64 UR6, c[0x0][0x218] ;  /* 0x0000860000067ab9 */ /* 0x000fe20000000a00 */
[----:B------:R-:W-:-:S02]  /*0300*/  ISETP.LT.AND P2, PT, R0, 0x2600, !P1 ;  /* 0x000026000000780c */ /* 0x000fc40004f41270 */
[----:B------:R-:W-:Y:S02]  /*0310*/  IADD3 R22, P3, R22, UR6, RZ ;  /* 0x0000000616167c10 */ /* 0x000fe4000ff7e0ff */
[----:B--2---:R-:W-:Y:S01]  /*0320*/  CS2R R4, SRZ ;  /* 0x0000000000047805 */ /* 0x004fe2000001ff00 */
[----:B------:R2:W5:Y:S01]  /*0330*/  @P6 LDG.E.64 R6, desc[UR4][R8.64+-0x2400] ;  /* 0xffdc000408066981 */ /* 0x000562000c1e1b00 */
[----:B------:R-:W-:Y:S01]  /*0340*/  IADD3.X R23, R10, UR7, RZ, P3, !PT ;  /* 0x000000070a177c10 */ /* 0x000fe20009ffe4ff */
[----:B-1----:R-:W1:Y:S06]  /*0350*/  LDC.64 R2, c[0x0][0x210] ;  /* 0x00008400ff027b82 */ /* 0x002e6c0000000a00 */
[----:B------:R3:W5:Y:S01]  /*0360*/  @P2 LDG.E.64 R4, desc[UR4][R22.64+-0x2000] ;  /* 0xffe0000416042981 */ /* 0x000762000c1e1b00 */
[----:B------:R-:W-:Y:S01]  /*0370*/  ISETP.GE.AND P3, PT, R21, 0x200, PT ;  /* 0x000002001500780c */ /* 0x000fe20003f66270 */
[----:B------:R-:W3:Y:S01]  /*0380*/  LDC.64 R10, c[0x0][0x240] ;  /* 0x00009000ff0a7b82 */ /* 0x000ee20000000a00 */
[----:B------:R-:W-:-:S07]  /*0390*/  IMAD R18, R19, -0x980, R0 ;  /* 0xfffff68013127824 */ /* 0x000fce00078e0200 */
[----:B--2---:R-:W2:Y:S01]  /*03a0*/  LDC.64 R8, c[0x0][0x248] ;  /* 0x00009200ff087b82 */ /* 0x004ea20000000a00 */
[----:B------:R-:W-:-:S04]  /*03b0*/  IMAD R25, R19, 0x800, R18 ;  /* 0x0000080013197824 */ /* 0x000fc800078e0212 */
[----:B-1----:R-:W-:Y:S01]  /*03c0*/  IMAD.WIDE R24, R25, 0x4, R2 ;  /* 0x0000000419187825 */ /* 0x002fe200078e0202 */
[----:B------:R-:W-:Y:S02]  /*03d0*/  CS2R R2, SRZ ;  /* 0x0000000000027805 */ /* 0x000fe4000001ff00 */
[----:B------:R-:W-:Y:S01]  /*03e0*/  CS2R R18, SRZ ;  /* 0x0000000000127805 */ /* 0x000fe2000001ff00 */
[----:B---3--:R-:W-:Y:S01]  /*03f0*/  IMAD.WIDE R22, R21, 0x4, R12 ;  /* 0x0000000415167825 */ /* 0x008fe200078e020c */
[----:B------:R-:W-:-:S03]  /*0400*/  CS2R R12, SRZ ;  /* 0x00000000000c7805 */ /* 0x000fc6000001ff00 */
[C---:B0-----:R-:W-:Y:S01]  /*0410*/  IMAD.WIDE R10, R21.reuse, 0x4, R10 ;  /* 0x00000004150a7825 */ /* 0x041fe200078e020a */
[----:B------:R-:W3:Y:S04]  /*0420*/  @!P0 LDG.E.EL R19, desc[UR4][R22.64] ;  /* 0x0000000416138981 */ /* 0x000ee8000c2e1900 */
[----:B------:R0:W3:Y:S01]  /*0430*/  @!P0 LDG.E.EL R12, desc[UR4][R22.64] ;  /* 0x00000004160c8981 */ /* 0x0000e2000c2e1900 */
[----:B--2---:R-:W-:Y:S01]  /*0440*/  IMAD.WIDE R8, R21, 0x4, R8 ;  /* 0x0000000415087825 */ /* 0x004fe200078e0208 */
[----:B------:R-:W-:Y:S02]  /*0450*/  CS2R R20, SRZ ;  /* 0x0000000000147805 */ /* 0x000fe4000001ff00 */
[----:B------:R-:W2:Y:S04]  /*0460*/  @!P0 LDG.E.EL R13, desc[UR4][R10.64] ;  /* 0x000000040a0d8981 */ /* 0x000ea8000c2e1900 */
[----:B------:R1:W2:Y:S04]  /*0470*/  @!P0 LDG.E.EL R18, desc[UR4][R10.64] ;  /* 0x000000040a128981 */ /* 0x0002a8000c2e1900 */
[----:B------:R-:W2:Y:S04]  /*0480*/  @!P0 LDG.E.EL R20, desc[UR4][R8.64] ;  /* 0x0000000408148981 */ /* 0x000ea8000c2e1900 */
[----:B------:R0:W2:Y:S01]  /*0490*/  @!P0 LDG.E.EL R21, desc[UR4][R8.64] ;  /* 0x0000000408158981 */ /* 0x0000a2000c2e1900 */
[----:B----4-:R-:W-:-:S02]  /*04a0*/  SEL R16, R16, RZ, P4 ;  /* 0x000000ff10107207 */ /* 0x010fc40002000000 */
[----:B------:R-:W-:Y:S02]  /*04b0*/  SEL R17, R17, RZ, P4 ;  /* 0x000000ff11117207 */ /* 0x000fe40002000000 */
[----:B------:R-:W-:-:S13]  /*04c0*/  ISETP.LT.AND P4, PT, R0, 0x2600, !P3 ;  /* 0x000026000000780c */ /* 0x000fda0005f81270 */
[----:B------:R-:W4:Y:S01]  /*04d0*/  @P4 LDG.E.64 R2, desc[UR4][R24.64] ;  /* 0x0000000418024981 */ /* 0x000f22000c1e1b00 */
[----:B-----5:R-:W-:-:S06]  /*04e0*/  FADD R15, R15, 9.9999997473787516356e-06 ;  /* 0x3727c5ac0f0f7421 */ /* 0x020fcc0000000000 */
[----:B------:R-:W5:Y:S01]  /*04f0*/  MUFU.SQRT R15, R15 ;  /* 0x0000000f000f7308 */ /* 0x000f620000002000 */
[----:B------:R-:W-:-:S07]  /*0500*/  FADD R14, R14, 9.9999997473787516356e-06 ;  /* 0x3727c5ac0e0e7421 */ /* 0x000fce0000000000 */
[----:B------:R-:W1:Y:S01]  /*0510*/  MUFU.SQRT R14, R14 ;  /* 0x0000000e000e7308 */ /* 0x000e620000002000 */
[----:B------:R-:W-:Y:S02]  /*0520*/  @P5 SEL R17, R7, RZ, P6 ;  /* 0x000000ff07115207 */ /* 0x000fe40003000000 */
[----:B------:R-:W-:Y:S02]  /*0530*/  @P5 SEL R16, R6, RZ, P6 ;  /* 0x000000ff06105207 */ /* 0x000fe40003000000 */
[----:B------:R-:W3:Y:S01]  /*0540*/  LDC.64 R6, c[0x0][0x250] ;  /* 0x00009400ff067b82 */ /* 0x000ee20000000a00 */
[----:B-----5:R-:W-:Y:S02]  /*0550*/  FSETP.GT.AND P5, PT, R15, 8.50705917302346158658e+37, PT ;  /* 0x7e8000000f00780b */ /* 0x020fe40003fa4000 */
[----:B0-----:R-:W-:Y:S01]  /*0560*/  SEL R23, R4, RZ, P2 ;  /* 0x000000ff04177207 */ /* 0x001fe20001000000 */
[----:B------:R-:W-:Y:S01]  /*0570*/  IMAD.MOV.U32 R4, RZ, RZ, 0x3e800000 ;  /* 0x3e800000ff047424 */ /* 0x000fe200078e00ff */
[----:B-1----:R-:W-:-:S02]  /*0580*/  SEL R10, R5, RZ, P2 ;  /* 0x000000ff050a7207 */ /* 0x002fc40001000000 */
[----:B------:R-:W-:Y:S02]  /*0590*/  FSETP.GEU.AND P2, PT, R15, 1.175494350822287508e-38, PT ;  /* 0x008000000f00780b */ /* 0x000fe40003f4e000 */
[----:B------:R-:W-:Y:S02]  /*05a0*/  FSETP.GT.AND P6, PT, R14, 8.50705917302346158658e+37, PT ;  /* 0x7e8000000e00780b */ /* 0x000fe40003fc4000 */
[----:B------:R-:W-:-:S03]  /*05b0*/  FSEL R8, R4, 1, P5 ;  /* 0x3f80000004087808 */ /* 0x000fc60002800000 */
[----:B------:R-:W-:Y:S01]  /*05c0*/  @P5 FMUL R15, R15, 0.25 ;  /* 0x3e8000000f0f5820 */ /* 0x000fe20000400000 */
[----:B------:R-:W-:-:S07]  /*05d0*/  FSETP.GEU.AND P5, PT, R14, 1.175494350822287508e-38, PT ;  /* 0x008000000e00780b */ /* 0x000fce0003fae000 */
[----:B------:R-:W-:Y:S01]  /*05e0*/  @P6 FMUL R14, R14, 0.25 ;  /* 0x3e8000000e0e6820 */ /* 0x000fe20000400000 */
[----:B------:R-:W-:-:S05]  /*05f0*/  @!P2 FMUL R15, R15, 16777216 ;  /* 0x4b8000000f0fa820 */ /* 0x000fca0000400000 */
[----:B------:R-:W-:Y:S01]  /*0600*/  @!P5 FMUL R14, R14, 16777216 ;  /* 0x4b8000000e0ed820 */ /* 0x000fe20000400000 */
[----:B------:R-:W0:Y:S01]  /*0610*/  MUFU.RCP R15, R15 ;  /* 0x0000000f000f7308 */ /* 0x000e220000001000 */
[----:B------:R-:W-:Y:S02]  /*0620*/  FSEL R9, R4, 1, P6 ;  /* 0x3f80000004097808 */ /* 0x000fe40003000000 */
[----:B------:R-:W1:Y:S05]  /*0630*/  LDC.64 R4, c[0x0][0x258] ;  /* 0x00009600ff047b82 */ /* 0x000e6a0000000a00 */
[----:B------:R-:W5:Y:S01]  /*0640*/  MUFU.RCP R14, R14 ;  /* 0x0000000e000e7308 */ /* 0x000f620000001000 */
[----:B------:R-:W-:Y:S01]  /*0650*/  @!P2 FMUL R8, R8, 16777216 ;  /* 0x4b8000000808a820 */ /* 0x000fe20000400000 */
[----:B------:R-:W-:-:S03]  /*0660*/  @!P5 FMUL R9, R9, 16777216 ;  /* 0x4b8000000909d820 */ /* 0x000fc60000400000 */
[----:B0-----:R-:W-:Y:S01]  /*0670*/  FMUL R8, R15, R8 ;  /* 0x000000080f087220 */ /* 0x001fe20000400000 */
[----:B-----5:R-:W-:Y:S01]  /*0680*/  FMUL R9, R14, R9 ;  /* 0x000000090e097220 */ /* 0x020fe20000400000 */
[----:B---3--:R-:W-:-:S04]  /*0690*/  IMAD.WIDE R6, R0, 0x4, R6 ;  /* 0x0000000400067825 */ /* 0x008fc800078e0206 */
[----:B-1----:R-:W-:Y:S01]  /*06a0*/  IMAD.WIDE R4, R0, 0x4, R4 ;  /* 0x0000000400047825 */ /* 0x002fe200078e0204 */
[----:B----4-:R-:W-:Y:S02]  /*06b0*/  SEL R2, R2, RZ, P4 ;  /* 0x000000ff02027207 */ /* 0x010fe40002000000 */
[----:B------:R-:W-:Y:S02]  /*06c0*/  SEL R3, R3, RZ, P4 ;  /* 0x000000ff03037207 */ /* 0x000fe40002000000 */
[----:B------:R-:W-:Y:S02]  /*06d0*/  @P3 SEL R2, R23, R16, !P1 ;  /* 0x0000001017023207 */ /* 0x000fe40004800000 */
[----:B------:R-:W-:-:S03]  /*06e0*/  @P3 SEL R3, R10, R17, !P1 ;  /* 0x000000110a033207 */ /* 0x000fc60004800000 */
[----:B------:R-:W-:Y:S02]  /*06f0*/  FADD R19, R2, -R19 ;  /* 0x8000001302137221 */ /* 0x000fe40000000000 */
[----:B------:R-:W-:Y:S02]  /*0700*/  FADD R12, R3, -R12 ;  /* 0x8000000c030c7221 */ /* 0x000fe40000000000 */
[----:B------:R-:W-:Y:S02]  /*0710*/  FMUL R19, R19, R8 ;  /* 0x0000000813137220 */ /* 0x000fe40000400000 */
[----:B------:R-:W-:Y:S02]  /*0720*/  FMUL R12, R12, R9 ;  /* 0x000000090c0c7220 */ /* 0x000fe40000400000 */
[----:B--2---:R-:W-:Y:S02]  /*0730*/  FFMA R13, R19, R13, R20 ;  /* 0x0000000d130d7223 */ /* 0x004fe40000000014 */
[----:B------:R-:W-:Y:S01]  /*0740*/  FFMA R12, R12, R18, R21 ;  /* 0x000000120c0c7223 */ /* 0x000fe20000000015 */
[----:B------:R0:W-:Y:S02]  /*0750*/  @!P0 STG.E.64 desc[UR4][R6.64], R2 ;  /* 0x0000000206008986 */ /* 0x0001e4000c101b04 */
[----:B------:R-:W-:-:S02]  /*0760*/  FSETP.GEU.AND P1, PT, R13, RZ, PT ;  /* 0x000000ff0d00720b */ /* 0x000fc40003f2e000 */
[C---:B------:R-:W-:Y:S02]  /*0770*/  FSETP.GEU.AND P2, PT, R12.reuse, RZ, PT ;  /* 0x000000ff0c00720b */ /* 0x040fe40003f4e000 */
[----:B------:R-:W-:Y:S02]  /*0780*/  FSEL R8, R13, RZ, P1 ;  /* 0x000000ff0d087208 */ /* 0x000fe40000800000 */
[----:B------:R-:W-:Y:S01]  /*0790*/  FSEL R9, R12, RZ, P2 ;  /* 0x000000ff0c097208 */ /* 0x000fe20001000000 */
[----:B0-----:R-:W-:Y:S08]  /*07a0*/  @P0 EXIT ;  /* 0x000000000000094d */ /* 0x001ff00003800000 */
[----:B------:R-:W-:Y:S01]  /*07b0*/  STG.E.64 desc[UR4][R4.64], R8 ;  /* 0x0000000804007986 */ /* 0x000fe2000c101b04 */
[----:B------:R-:W-:Y:S05]  /*07c0*/  EXIT ;  /* 0x000000000000794d */ /* 0x000fea0003800000 */
.L_x_0:
[----:B------:R-:W-:-:S00]  /*07d0*/  BRA `(.L_x_0) ;  /* 0xfffffffc00fc7947 */ /* 0x000fc0000383ffff */
[----:B------:R-:W-:-:S00]  /*07e0*/  NOP ;  /* 0x0000000000007918 */ /* 0x000fc00000000000 */
        /* <DEDUP_REMOVED lines=9> */
.L_x_1:


//--------------------- .nv.global.init           --------------------------
	.section	.nv.global.init,"aw",@progbits
.nv.global.init:
	.type		_$_str,@object
	.size		_$_str,(_$_str_$_2 - _$_str)
_$_str:
        /*0000*/ 	.byte	0x5f, 0x5f, 0x43, 0x55, 0x44, 0x41, 0x5f, 0x46, 0x54, 0x5a, 0x00
	.type		_$_str_$_2,@object
	.size		_$_str_$_2,(.L_1 - _$_str_$_2)
_$_str_$_2:
        /*000b*/ 	.byte	0x5f, 0x5f, 0x43, 0x55, 0x44, 0x41, 0x5f, 0x50, 0x52, 0x45, 0x43, 0x5f, 0x53, 0x51, 0x52, 0x54
        /*001b*/ 	.byte	0x00
.L_1:


//--------------------- .nv.constant0.triton_poi_fused__native_batch_norm_legit_no_training_cat_relu_76 --------------------------
	.section	.nv.constant0.triton_poi_fused__native_batch_norm_legit_no_training_cat_relu_76,"a",@progbits
	.sectionflags	@""
	.align	4
.nv.constant0.triton_poi_fused__native_batch_norm_legit_no_training_cat_relu_76:
	.zero		612
